//
// Generated by NVIDIA NVVM Compiler
//
// Compiler Build ID: CL-36424714
// Cuda compilation tools, release 13.0, V13.0.88
// Based on NVVM 20.0.0
//

.version 9.0
.target sm_100
.address_size 64

	// .globl	_Z12helloFromGPUv
.extern .func  (.param .b32 func_retval0) vprintf
(
	.param .b64 vprintf_param_0,
	.param .b64 vprintf_param_1
)
;
.global .align 1 .b8 $str[33] = {72, 101, 108, 108, 111, 32, 87, 111, 114, 108, 100, 32, 102, 114, 111, 109, 32, 71, 80, 85, 32, 116, 104, 114, 101, 97, 100, 58, 32, 37, 100, 10};

.visible .entry _Z12helloFromGPUv()
{
	.local .align 8 .b8 	__local_depot0[8];
	.reg .b64 	%SP;
	.reg .b64 	%SPL;
	.reg .b32 	%r<4>;
	.reg .b64 	%rd<5>;

	mov.u64 	%SPL, __local_depot0;
	cvta.local.u64 	%SP, %SPL;
	add.u64 	%rd1, %SP, 0;
	add.u64 	%rd2, %SPL, 0;
	mov.u32 	%r1, %tid.x;
	st.local.u32 	[%rd2], %r1;
	mov.u64 	%rd3, $str;
	cvta.global.u64 	%rd4, %rd3;
	{ // callseq 0, 0
	.param .b64 param0;
	st.param.b64 	[param0], %rd4;
	.param .b64 param1;
	st.param.b64 	[param1], %rd1;
	.param .b32 retval0;
	call.uni (retval0), 
	vprintf, 
	(
	param0, 
	param1
	);
	ld.param.b32 	%r2, [retval0];
	} // callseq 0
	ret;

}


// ===== COMPILED SASS (sm_100) =====

	.target	sm_100

	.elftype	@"ET_EXEC"


//--------------------- .note.nv.tkinfo           --------------------------
	.section	.note.nv.tkinfo,"",@"SHT_NOTE"
	.sectionflags	@"SHF_NOTE_NV_TKINFO"
	.tkinfo
        /*0018*/ 	.word	0x00000002
        /*0030*/ 	.string	""
        /*0030*/ 	.string	"ptxas"
        /*0030*/ 	.string	"Cuda compilation tools, release 13.0, V13.0.88"
        /*0030*/ 	.string	"Build cuda_13.0.r13.0/compiler.36424714_0"
        /*0030*/ 	.string	"-arch sm_100 -m 64 "



//--------------------- .note.nv.cuinfo           --------------------------
	.section	.note.nv.cuinfo,"",@"SHT_NOTE"
	.sectionflags	@"SHF_NOTE_NV_CUINFO"
        /*0018*/ 	.short	0x0002
        /*001a*/ 	.short	0x0064
        /*001c*/ 	.short	0x0082
	.zero		2


//--------------------- .nv.info                  --------------------------
	.section	.nv.info,"",@"SHT_CUDA_INFO"
	.align	4


	//----- nvinfo : EIATTR_REGCOUNT
	.align		4
        /*0000*/ 	.byte	0x04, 0x2f
        /*0002*/ 	.short	(.L_2 - .L_1)
	.align		4
.L_1:
        /*0004*/ 	.word	index@(_Z12helloFromGPUv)
        /*0008*/ 	.word	0x00000018


	//----- nvinfo : EIATTR_FRAME_SIZE
	.align		4
.L_2:
        /*000c*/ 	.byte	0x04, 0x11
        /*000e*/ 	.short	(.L_4 - .L_3)
	.align		4
.L_3:
        /*0010*/ 	.word	index@(_Z12helloFromGPUv)
        /*0014*/ 	.word	0x00000008


	//----- nvinfo : EIATTR_MIN_STACK_SIZE
	.align		4
.L_4:
        /*0018*/ 	.byte	0x04, 0x12
        /*001a*/ 	.short	(.L_6 - .L_5)
	.align		4
.L_5:
        /*001c*/ 	.word	index@(_Z12helloFromGPUv)
        /*0020*/ 	.word	0x00000008
.L_6:


//--------------------- .nv.compat                --------------------------
	.section	.nv.compat,"",@"SHT_CUDA_COMPAT_INFO"
	.align	4
        /*0000*/ 	.byte	0x02, 0x09, 0x00, 0x00, 0x02, 0x02, 0x01, 0x00, 0x02, 0x05, 0x05, 0x00, 0x03, 0x07, 0x01, 0x01
        /*0010*/ 	.byte	0x02, 0x03, 0x00, 0x00, 0x02, 0x06, 0x01, 0x00, 0x04, 0x0b, 0x08, 0x00, 0x09, 0x00, 0x00, 0x00
        /*0020*/ 	.byte	0x00, 0x00, 0x00, 0x00


//--------------------- .nv.info._Z12helloFromGPUv --------------------------
	.section	.nv.info._Z12helloFromGPUv,"",@"SHT_CUDA_INFO"
	.sectionflags	@""
	.align	4


	//----- nvinfo : EIATTR_CUDA_API_VERSION
	.align		4
        /*0000*/ 	.byte	0x04, 0x37
        /*0002*/ 	.short	(.L_8 - .L_7)
.L_7:
        /*0004*/ 	.word	0x00000082


	//----- nvinfo : EIATTR_SPARSE_MMA_MASK
	.align		4
.L_8:
        /*0008*/ 	.byte	0x03, 0x50
        /*000a*/ 	.short	0x0000


	//----- nvinfo : EIATTR_MAXREG_COUNT
	.align		4
        /*000c*/ 	.byte	0x03, 0x1b
        /*000e*/ 	.short	0x00ff


	//----- nvinfo : EIATTR_EXTERNS
	.align		4
        /*0010*/ 	.byte	0x04, 0x0f
        /*0012*/ 	.short	(.L_10 - .L_9)


	//   ....[0]....
	.align		4
.L_9:
        /*0014*/ 	.word	index@(vprintf)


	//----- nvinfo : EIATTR_MERCURY_ISA_VERSION
	.align		4
.L_10:
        /*0018*/ 	.byte	0x03, 0x5f
        /*001a*/ 	.short	0x0101


	//----- nvinfo : EIATTR_VRC_CTA_INIT_COUNT
	.align		4
        /*001c*/ 	.byte	0x02, 0x4a
	.zero		1
	.zero		1


	//----- nvinfo : EIATTR_SYSCALL_OFFSETS
	.align		4
        /*0020*/ 	.byte	0x04, 0x46
        /*0022*/ 	.short	(.L_12 - .L_11)


	//   ....[0]....
.L_11:
        /*0024*/ 	.word	0x000000e0


	//----- nvinfo : EIATTR_EXIT_INSTR_OFFSETS
	.align		4
.L_12:
        /*0028*/ 	.byte	0x04, 0x1c
        /*002a*/ 	.short	(.L_14 - .L_13)


	//   ....[0]....
.L_13:
        /*002c*/ 	.word	0x000000f0


	//----- nvinfo : EIATTR_SW_WAR
	.align		4
.L_14:
        /*0030*/ 	.byte	0x04, 0x36
        /*0032*/ 	.short	(.L_16 - .L_15)
.L_15:
        /*0034*/ 	.word	0x00000008
.L_16:


//--------------------- .nv.callgraph             --------------------------
	.section	.nv.callgraph,"",@"SHT_CUDA_CALLGRAPH"
	.align	4
	.sectionentsize	8
	.align		4
        /*0000*/ 	.word	0x00000000
	.align		4
        /*0004*/ 	.word	0xffffffff
	.align		4
        /*0008*/ 	.word	index@(_Z12helloFromGPUv)
	.align		4
        /*000c*/ 	.word	index@(vprintf)
	.align		4
        /*0010*/ 	.word	0x00000000
	.align		4
        /*0014*/ 	.word	0xfffffffe
	.align		4
        /*0018*/ 	.word	0x00000000
	.align		4
        /*001c*/ 	.word	0xfffffffd
	.align		4
        /*0020*/ 	.word	0x00000000
	.align		4
        /*0024*/ 	.word	0xfffffffc


//--------------------- .nv.constant4             --------------------------
	.section	.nv.constant4,"a",@progbits
	.align	8
	.align		8
.nv.constant4:
        /*0000*/ 	.dword	vprintf
	.align		8
        /*0008*/ 	.dword	$str


//--------------------- .text._Z12helloFromGPUv   --------------------------
	.section	.text._Z12helloFromGPUv,"ax",@progbits
	.align	128
        .global         _Z12helloFromGPUv
        .type           _Z12helloFromGPUv,@function
        .size           _Z12helloFromGPUv,(.L_x_2 - _Z12helloFromGPUv)
        .other          _Z12helloFromGPUv,@"STO_CUDA_ENTRY STV_DEFAULT"
_Z12helloFromGPUv:
.text._Z12helloFromGPUv:
[----:B------:R-:W0:Y:S01]  /*0000*/  LDC R1, c[0x0][0x37c] ;  /* 0x0000df00ff017b82 */ /* 0x000e220000000800 */
[----:B------:R-:W1:Y:S01]  /*0010*/  S2R R8, SR_TID.X ;  /* 0x0000000000087919 */ /* 0x000e620000002100 */
[----:B0-----:R-:W-:Y:S01]  /*0020*/  VIADD R1, R1, 0xfffffff8 ;  /* 0xfffffff801017836 */ /* 0x001fe20000000000 */
[----:B------:R-:W-:Y:S01]  /*0030*/  MOV R0, 0x0 ;  /* 0x0000000000007802 */ /* 0x000fe20000000f00 */
[----:B------:R-:W0:Y:S04]  /*0040*/  LDCU UR4, c[0x0][0x2f8] ;  /* 0x00005f00ff0477ac */ /* 0x000e280008000800 */
[----:B------:R2:W3:Y:S01]  /*0050*/  LDC.64 R2, c[0x4][R0] ;  /* 0x0100000000027b82 */ /* 0x0004e20000000a00 */
[----:B------:R-:W4:Y:S01]  /*0060*/  LDCU.64 UR6, c[0x4][0x8] ;  /* 0x01000100ff0677ac */ /* 0x000f220008000a00 */
[----:B------:R-:W5:Y:S01]  /*0070*/  LDCU UR5, c[0x0][0x2fc] ;  /* 0x00005f80ff0577ac */ /* 0x000f620008000800 */
[----:B0-----:R-:W-:Y:S01]  /*0080*/  IADD3 R6, P0, PT, R1, UR4, RZ ;  /* 0x0000000401067c10 */ /* 0x001fe2000ff1e0ff */
[----:B----4-:R-:W-:Y:S01]  /*0090*/  IMAD.U32 R4, RZ, RZ, UR6 ;  /* 0x00000006ff047e24 */ /* 0x010fe2000f8e00ff */
[----:B------:R-:W-:-:S03]  /*00a0*/  MOV R5, UR7 ;  /* 0x0000000700057c02 */ /* 0x000fc60008000f00 */
[----:B-----5:R-:W-:Y:S01]  /*00b0*/  IMAD.X R7, RZ, RZ, UR5, P0 ;  /* 0x00000005ff077e24 */ /* 0x020fe200080e06ff */
[----:B-1----:R2:W-:Y:S07]  /*00c0*/  STL [R1], R8 ;  /* 0x0000000801007387 */ /* 0x0025ee0000100800 */
[----:B------:R-:W-:-:S07]  /*00d0*/  LEPC R20, `(.L_x_0) ;  /* 0x000000001014794e */ /* 0x000fce0000000000 */
[----:B--23--:R-:W-:Y:S05]  /*00e0*/  CALL.ABS.NOINC R2 ;  /* 0x0000000002007343 */ /* 0x00cfea0003c00000 */
.L_x_0:
[----:B------:R-:W-:Y:S05]  /*00f0*/  EXIT ;  /* 0x000000000000794d */ /* 0x000fea0003800000 */
.L_x_1:
[----:B------:R-:W-:-:S00]  /*0100*/  BRA `(.L_x_1) ;  /* 0xfffffffc00fc7947 */ /* 0x000fc0000383ffff */
[----:B------:R-:W-:-:S00]  /*0110*/  NOP ;  /* 0x0000000000007918 */ /* 0x000fc00000000000 */
        /* <DEDUP_REMOVED lines=14> */
.L_x_2:


//--------------------- .nv.global.init           --------------------------
	.section	.nv.global.init,"aw",@progbits
.nv.global.init:
	.type		$str,@object
	.size		$str,(.L_0 - $str)
$str:
        /*0000*/ 	.byte	0x48, 0x65, 0x6c, 0x6c, 0x6f, 0x20, 0x57, 0x6f, 0x72, 0x6c, 0x64, 0x20, 0x66, 0x72, 0x6f, 0x6d
        /*0010*/ 	.byte	0x20, 0x47, 0x50, 0x55, 0x20, 0x74, 0x68, 0x72, 0x65, 0x61, 0x64, 0x3a, 0x20, 0x25, 0x64, 0x0a
        /*0020*/ 	.byte	0x00
.L_0:


//--------------------- .nv.shared.reserved.0     --------------------------
	.section	.nv.shared.reserved.0,"aw",@nobits
	.weak		__nv_reservedSMEM_offset_0_alias
	.size		__nv_reservedSMEM_offset_0_alias, 0, 64
	.other		__nv_reservedSMEM_offset_0_alias,@"STO_CUDA_RESERVED_SHARED STV_DEFAULT"
__nv_reservedSMEM_offset_0_alias:
	.zero		0
	.zero		64


//--------------------- .nv.constant0._Z12helloFromGPUv --------------------------
	.section	.nv.constant0._Z12helloFromGPUv,"a",@progbits
	.sectionflags	@""
	.align	4
.nv.constant0._Z12helloFromGPUv:
	.zero		896


//--------------------- SYMBOLS --------------------------

	.type		.nv.reservedSmem.offset0,@object
	.size		.nv.reservedSmem.offset0,0x4
	.type		vprintf,@function
